//
// Generated by NVIDIA NVVM Compiler
//
// Compiler Build ID: CL-36424714
// Cuda compilation tools, release 13.0, V13.0.88
// Based on NVVM 20.0.0
//

.version 9.0
.target sm_100
.address_size 64

	// .globl	_Z15classify_kernelP6uchar4iii
.const .align 8 .b8 class_means[768];
.const .align 8 .b8 inverse_cov[2304];

.visible .entry _Z15classify_kernelP6uchar4iii(
	.param .u64 .ptr .align 1 _Z15classify_kernelP6uchar4iii_param_0,
	.param .u32 _Z15classify_kernelP6uchar4iii_param_1,
	.param .u32 _Z15classify_kernelP6uchar4iii_param_2,
	.param .u32 _Z15classify_kernelP6uchar4iii_param_3
)
{
	.reg .pred 	%p<18>;
	.reg .b16 	%rs<20>;
	.reg .b32 	%r<65>;
	.reg .b64 	%rd<31>;
	.reg .b64 	%fd<220>;

	ld.param.u64 	%rd7, [_Z15classify_kernelP6uchar4iii_param_0];
	ld.param.u32 	%r24, [_Z15classify_kernelP6uchar4iii_param_1];
	ld.param.u32 	%r25, [_Z15classify_kernelP6uchar4iii_param_2];
	ld.param.u32 	%r26, [_Z15classify_kernelP6uchar4iii_param_3];
	cvta.to.global.u64 	%rd1, %rd7;
	mov.u32 	%r27, %ctaid.x;
	mov.u32 	%r28, %ntid.x;
	mov.u32 	%r29, %tid.x;
	mad.lo.s32 	%r54, %r27, %r28, %r29;
	mov.u32 	%r30, %nctaid.x;
	mul.lo.s32 	%r2, %r28, %r30;
	mul.lo.s32 	%r3, %r26, %r25;
	setp.ge.s32 	%p1, %r54, %r3;
	@%p1 bra 	$L__BB0_13;
	setp.gt.s32 	%p2, %r24, 0;
	@%p2 bra 	$L__BB0_2;
	bra.uni 	$L__BB0_12;
$L__BB0_2:
	and.b32  	%r44, %r24, 3;
	mov.u64 	%rd23, class_means;
	mov.u64 	%rd26, inverse_cov;
	add.s64 	%rd13, %rd23, 48;
$L__BB0_3:
	ld.param.u64 	%rd28, [_Z15classify_kernelP6uchar4iii_param_0];
	setp.lt.u32 	%p4, %r24, 4;
	cvta.to.global.u64 	%rd10, %rd28;
	mul.wide.s32 	%rd11, %r54, 4;
	add.s64 	%rd2, %rd10, %rd11;
	.pragma "used_bytes_mask 7";
	ld.global.u32 	%r5, [%rd2];
	mov.f64 	%fd218, 0dC3ABC16D674EC800;
	mov.b32 	%r61, 0;
	mov.u32 	%r57, %r61;
	@%p4 bra 	$L__BB0_6;
	mov.u64 	%rd15, inverse_cov;
	add.s64 	%rd29, %rd15, 144;
	mov.f64 	%fd218, 0dC3ABC16D674EC800;
	mov.b32 	%r55, 0;
	mov.u64 	%rd30, %rd13;
	mov.u32 	%r57, %r55;
$L__BB0_5:
	.pragma "nounroll";
	ld.const.f64 	%fd8, [%rd30+-48];
	bfe.u32 	%r34, %r5, 0, 8;
	cvt.u16.u32 	%rs2, %r34;
	and.b16  	%rs3, %rs2, 255;
	cvt.rn.f64.u16 	%fd9, %rs3;
	sub.f64 	%fd10, %fd9, %fd8;
	ld.const.f64 	%fd11, [%rd30+-40];
	bfe.u32 	%r35, %r5, 8, 8;
	cvt.u16.u32 	%rs4, %r35;
	and.b16  	%rs5, %rs4, 255;
	cvt.rn.f64.u16 	%fd12, %rs5;
	sub.f64 	%fd13, %fd12, %fd11;
	ld.const.f64 	%fd14, [%rd30+-32];
	bfe.u32 	%r36, %r5, 16, 8;
	cvt.u16.u32 	%rs6, %r36;
	and.b16  	%rs7, %rs6, 255;
	cvt.rn.f64.u16 	%fd15, %rs7;
	sub.f64 	%fd16, %fd15, %fd14;
	ld.const.f64 	%fd17, [%rd29+-144];
	fma.rn.f64 	%fd18, %fd10, %fd17, 0d0000000000000000;
	ld.const.f64 	%fd19, [%rd29+-136];
	fma.rn.f64 	%fd20, %fd13, %fd19, %fd18;
	ld.const.f64 	%fd21, [%rd29+-128];
	fma.rn.f64 	%fd22, %fd16, %fd21, %fd20;
	ld.const.f64 	%fd23, [%rd29+-120];
	fma.rn.f64 	%fd24, %fd10, %fd23, 0d0000000000000000;
	ld.const.f64 	%fd25, [%rd29+-112];
	fma.rn.f64 	%fd26, %fd13, %fd25, %fd24;
	ld.const.f64 	%fd27, [%rd29+-104];
	fma.rn.f64 	%fd28, %fd16, %fd27, %fd26;
	ld.const.f64 	%fd29, [%rd29+-96];
	fma.rn.f64 	%fd30, %fd10, %fd29, 0d0000000000000000;
	ld.const.f64 	%fd31, [%rd29+-88];
	fma.rn.f64 	%fd32, %fd13, %fd31, %fd30;
	ld.const.f64 	%fd33, [%rd29+-80];
	fma.rn.f64 	%fd34, %fd16, %fd33, %fd32;
	fma.rn.f64 	%fd35, %fd22, %fd10, 0d0000000000000000;
	fma.rn.f64 	%fd36, %fd28, %fd13, %fd35;
	fma.rn.f64 	%fd37, %fd34, %fd16, %fd36;
	neg.f64 	%fd38, %fd37;
	setp.lt.f64 	%p5, %fd218, %fd38;
	selp.f64 	%fd39, %fd38, %fd218, %p5;
	selp.b32 	%r37, %r55, %r57, %p5;
	ld.const.f64 	%fd40, [%rd30+-24];
	sub.f64 	%fd41, %fd9, %fd40;
	ld.const.f64 	%fd42, [%rd30+-16];
	sub.f64 	%fd43, %fd12, %fd42;
	ld.const.f64 	%fd44, [%rd30+-8];
	sub.f64 	%fd45, %fd15, %fd44;
	ld.const.f64 	%fd46, [%rd29+-72];
	fma.rn.f64 	%fd47, %fd41, %fd46, 0d0000000000000000;
	ld.const.f64 	%fd48, [%rd29+-64];
	fma.rn.f64 	%fd49, %fd43, %fd48, %fd47;
	ld.const.f64 	%fd50, [%rd29+-56];
	fma.rn.f64 	%fd51, %fd45, %fd50, %fd49;
	ld.const.f64 	%fd52, [%rd29+-48];
	fma.rn.f64 	%fd53, %fd41, %fd52, 0d0000000000000000;
	ld.const.f64 	%fd54, [%rd29+-40];
	fma.rn.f64 	%fd55, %fd43, %fd54, %fd53;
	ld.const.f64 	%fd56, [%rd29+-32];
	fma.rn.f64 	%fd57, %fd45, %fd56, %fd55;
	ld.const.f64 	%fd58, [%rd29+-24];
	fma.rn.f64 	%fd59, %fd41, %fd58, 0d0000000000000000;
	ld.const.f64 	%fd60, [%rd29+-16];
	fma.rn.f64 	%fd61, %fd43, %fd60, %fd59;
	ld.const.f64 	%fd62, [%rd29+-8];
	fma.rn.f64 	%fd63, %fd45, %fd62, %fd61;
	fma.rn.f64 	%fd64, %fd51, %fd41, 0d0000000000000000;
	fma.rn.f64 	%fd65, %fd57, %fd43, %fd64;
	fma.rn.f64 	%fd66, %fd63, %fd45, %fd65;
	neg.f64 	%fd67, %fd66;
	setp.lt.f64 	%p6, %fd39, %fd67;
	selp.f64 	%fd68, %fd67, %fd39, %p6;
	add.s32 	%r38, %r55, 1;
	selp.b32 	%r39, %r38, %r37, %p6;
	ld.const.f64 	%fd69, [%rd30];
	sub.f64 	%fd70, %fd9, %fd69;
	ld.const.f64 	%fd71, [%rd30+8];
	sub.f64 	%fd72, %fd12, %fd71;
	ld.const.f64 	%fd73, [%rd30+16];
	sub.f64 	%fd74, %fd15, %fd73;
	ld.const.f64 	%fd75, [%rd29];
	fma.rn.f64 	%fd76, %fd70, %fd75, 0d0000000000000000;
	ld.const.f64 	%fd77, [%rd29+8];
	fma.rn.f64 	%fd78, %fd72, %fd77, %fd76;
	ld.const.f64 	%fd79, [%rd29+16];
	fma.rn.f64 	%fd80, %fd74, %fd79, %fd78;
	ld.const.f64 	%fd81, [%rd29+24];
	fma.rn.f64 	%fd82, %fd70, %fd81, 0d0000000000000000;
	ld.const.f64 	%fd83, [%rd29+32];
	fma.rn.f64 	%fd84, %fd72, %fd83, %fd82;
	ld.const.f64 	%fd85, [%rd29+40];
	fma.rn.f64 	%fd86, %fd74, %fd85, %fd84;
	ld.const.f64 	%fd87, [%rd29+48];
	fma.rn.f64 	%fd88, %fd70, %fd87, 0d0000000000000000;
	ld.const.f64 	%fd89, [%rd29+56];
	fma.rn.f64 	%fd90, %fd72, %fd89, %fd88;
	ld.const.f64 	%fd91, [%rd29+64];
	fma.rn.f64 	%fd92, %fd74, %fd91, %fd90;
	fma.rn.f64 	%fd93, %fd80, %fd70, 0d0000000000000000;
	fma.rn.f64 	%fd94, %fd86, %fd72, %fd93;
	fma.rn.f64 	%fd95, %fd92, %fd74, %fd94;
	neg.f64 	%fd96, %fd95;
	setp.lt.f64 	%p7, %fd68, %fd96;
	selp.f64 	%fd97, %fd96, %fd68, %p7;
	add.s32 	%r40, %r55, 2;
	selp.b32 	%r41, %r40, %r39, %p7;
	ld.const.f64 	%fd98, [%rd30+24];
	sub.f64 	%fd99, %fd9, %fd98;
	ld.const.f64 	%fd100, [%rd30+32];
	sub.f64 	%fd101, %fd12, %fd100;
	ld.const.f64 	%fd102, [%rd30+40];
	sub.f64 	%fd103, %fd15, %fd102;
	ld.const.f64 	%fd104, [%rd29+72];
	fma.rn.f64 	%fd105, %fd99, %fd104, 0d0000000000000000;
	ld.const.f64 	%fd106, [%rd29+80];
	fma.rn.f64 	%fd107, %fd101, %fd106, %fd105;
	ld.const.f64 	%fd108, [%rd29+88];
	fma.rn.f64 	%fd109, %fd103, %fd108, %fd107;
	ld.const.f64 	%fd110, [%rd29+96];
	fma.rn.f64 	%fd111, %fd99, %fd110, 0d0000000000000000;
	ld.const.f64 	%fd112, [%rd29+104];
	fma.rn.f64 	%fd113, %fd101, %fd112, %fd111;
	ld.const.f64 	%fd114, [%rd29+112];
	fma.rn.f64 	%fd115, %fd103, %fd114, %fd113;
	ld.const.f64 	%fd116, [%rd29+120];
	fma.rn.f64 	%fd117, %fd99, %fd116, 0d0000000000000000;
	ld.const.f64 	%fd118, [%rd29+128];
	fma.rn.f64 	%fd119, %fd101, %fd118, %fd117;
	ld.const.f64 	%fd120, [%rd29+136];
	fma.rn.f64 	%fd121, %fd103, %fd120, %fd119;
	fma.rn.f64 	%fd122, %fd109, %fd99, 0d0000000000000000;
	fma.rn.f64 	%fd123, %fd115, %fd101, %fd122;
	fma.rn.f64 	%fd124, %fd121, %fd103, %fd123;
	neg.f64 	%fd125, %fd124;
	setp.lt.f64 	%p8, %fd97, %fd125;
	selp.f64 	%fd218, %fd125, %fd97, %p8;
	add.s32 	%r42, %r55, 3;
	selp.b32 	%r57, %r42, %r41, %p8;
	add.s64 	%rd30, %rd30, 96;
	add.s64 	%rd29, %rd29, 288;
	add.s32 	%r55, %r55, 4;
	and.b32  	%r61, %r24, 2147483644;
	setp.ne.s32 	%p9, %r55, %r61;
	@%p9 bra 	$L__BB0_5;
$L__BB0_6:
	setp.eq.s32 	%p10, %r44, 0;
	@%p10 bra 	$L__BB0_11;
	setp.eq.s32 	%p11, %r44, 1;
	@%p11 bra 	$L__BB0_9;
	mul.wide.u32 	%rd16, %r61, 24;
	add.s64 	%rd18, %rd23, %rd16;
	ld.const.f64 	%fd126, [%rd18];
	bfe.u32 	%r45, %r5, 0, 8;
	cvt.u16.u32 	%rs8, %r45;
	and.b16  	%rs9, %rs8, 255;
	cvt.rn.f64.u16 	%fd127, %rs9;
	sub.f64 	%fd128, %fd127, %fd126;
	ld.const.f64 	%fd129, [%rd18+8];
	bfe.u32 	%r46, %r5, 8, 8;
	cvt.u16.u32 	%rs10, %r46;
	and.b16  	%rs11, %rs10, 255;
	cvt.rn.f64.u16 	%fd130, %rs11;
	sub.f64 	%fd131, %fd130, %fd129;
	ld.const.f64 	%fd132, [%rd18+16];
	bfe.u32 	%r47, %r5, 16, 8;
	cvt.u16.u32 	%rs12, %r47;
	and.b16  	%rs13, %rs12, 255;
	cvt.rn.f64.u16 	%fd133, %rs13;
	sub.f64 	%fd134, %fd133, %fd132;
	mul.wide.u32 	%rd19, %r61, 72;
	add.s64 	%rd21, %rd26, %rd19;
	ld.const.f64 	%fd135, [%rd21];
	fma.rn.f64 	%fd136, %fd128, %fd135, 0d0000000000000000;
	ld.const.f64 	%fd137, [%rd21+8];
	fma.rn.f64 	%fd138, %fd131, %fd137, %fd136;
	ld.const.f64 	%fd139, [%rd21+16];
	fma.rn.f64 	%fd140, %fd134, %fd139, %fd138;
	ld.const.f64 	%fd141, [%rd21+24];
	fma.rn.f64 	%fd142, %fd128, %fd141, 0d0000000000000000;
	ld.const.f64 	%fd143, [%rd21+32];
	fma.rn.f64 	%fd144, %fd131, %fd143, %fd142;
	ld.const.f64 	%fd145, [%rd21+40];
	fma.rn.f64 	%fd146, %fd134, %fd145, %fd144;
	ld.const.f64 	%fd147, [%rd21+48];
	fma.rn.f64 	%fd148, %fd128, %fd147, 0d0000000000000000;
	ld.const.f64 	%fd149, [%rd21+56];
	fma.rn.f64 	%fd150, %fd131, %fd149, %fd148;
	ld.const.f64 	%fd151, [%rd21+64];
	fma.rn.f64 	%fd152, %fd134, %fd151, %fd150;
	fma.rn.f64 	%fd153, %fd140, %fd128, 0d0000000000000000;
	fma.rn.f64 	%fd154, %fd146, %fd131, %fd153;
	fma.rn.f64 	%fd155, %fd152, %fd134, %fd154;
	neg.f64 	%fd156, %fd155;
	setp.lt.f64 	%p12, %fd218, %fd156;
	selp.f64 	%fd157, %fd156, %fd218, %p12;
	selp.b32 	%r48, %r61, %r57, %p12;
	add.s32 	%r49, %r61, 1;
	ld.const.f64 	%fd158, [%rd18+24];
	sub.f64 	%fd159, %fd127, %fd158;
	ld.const.f64 	%fd160, [%rd18+32];
	sub.f64 	%fd161, %fd130, %fd160;
	ld.const.f64 	%fd162, [%rd18+40];
	sub.f64 	%fd163, %fd133, %fd162;
	ld.const.f64 	%fd164, [%rd21+72];
	fma.rn.f64 	%fd165, %fd159, %fd164, 0d0000000000000000;
	ld.const.f64 	%fd166, [%rd21+80];
	fma.rn.f64 	%fd167, %fd161, %fd166, %fd165;
	ld.const.f64 	%fd168, [%rd21+88];
	fma.rn.f64 	%fd169, %fd163, %fd168, %fd167;
	ld.const.f64 	%fd170, [%rd21+96];
	fma.rn.f64 	%fd171, %fd159, %fd170, 0d0000000000000000;
	ld.const.f64 	%fd172, [%rd21+104];
	fma.rn.f64 	%fd173, %fd161, %fd172, %fd171;
	ld.const.f64 	%fd174, [%rd21+112];
	fma.rn.f64 	%fd175, %fd163, %fd174, %fd173;
	ld.const.f64 	%fd176, [%rd21+120];
	fma.rn.f64 	%fd177, %fd159, %fd176, 0d0000000000000000;
	ld.const.f64 	%fd178, [%rd21+128];
	fma.rn.f64 	%fd179, %fd161, %fd178, %fd177;
	ld.const.f64 	%fd180, [%rd21+136];
	fma.rn.f64 	%fd181, %fd163, %fd180, %fd179;
	fma.rn.f64 	%fd182, %fd169, %fd159, 0d0000000000000000;
	fma.rn.f64 	%fd183, %fd175, %fd161, %fd182;
	fma.rn.f64 	%fd184, %fd181, %fd163, %fd183;
	neg.f64 	%fd185, %fd184;
	setp.lt.f64 	%p13, %fd157, %fd185;
	selp.f64 	%fd218, %fd185, %fd157, %p13;
	selp.b32 	%r57, %r49, %r48, %p13;
	add.s32 	%r61, %r61, 2;
$L__BB0_9:
	and.b32  	%r50, %r24, 1;
	setp.eq.b32 	%p14, %r50, 1;
	not.pred 	%p15, %p14;
	@%p15 bra 	$L__BB0_11;
	mul.wide.u32 	%rd22, %r61, 24;
	add.s64 	%rd24, %rd23, %rd22;
	ld.const.f64 	%fd186, [%rd24];
	bfe.u32 	%r51, %r5, 0, 8;
	cvt.u16.u32 	%rs14, %r51;
	and.b16  	%rs15, %rs14, 255;
	cvt.rn.f64.u16 	%fd187, %rs15;
	sub.f64 	%fd188, %fd187, %fd186;
	ld.const.f64 	%fd189, [%rd24+8];
	bfe.u32 	%r52, %r5, 8, 8;
	cvt.u16.u32 	%rs16, %r52;
	and.b16  	%rs17, %rs16, 255;
	cvt.rn.f64.u16 	%fd190, %rs17;
	sub.f64 	%fd191, %fd190, %fd189;
	ld.const.f64 	%fd192, [%rd24+16];
	bfe.u32 	%r53, %r5, 16, 8;
	cvt.u16.u32 	%rs18, %r53;
	and.b16  	%rs19, %rs18, 255;
	cvt.rn.f64.u16 	%fd193, %rs19;
	sub.f64 	%fd194, %fd193, %fd192;
	mul.wide.u32 	%rd25, %r61, 72;
	add.s64 	%rd27, %rd26, %rd25;
	ld.const.f64 	%fd195, [%rd27];
	fma.rn.f64 	%fd196, %fd188, %fd195, 0d0000000000000000;
	ld.const.f64 	%fd197, [%rd27+8];
	fma.rn.f64 	%fd198, %fd191, %fd197, %fd196;
	ld.const.f64 	%fd199, [%rd27+16];
	fma.rn.f64 	%fd200, %fd194, %fd199, %fd198;
	ld.const.f64 	%fd201, [%rd27+24];
	fma.rn.f64 	%fd202, %fd188, %fd201, 0d0000000000000000;
	ld.const.f64 	%fd203, [%rd27+32];
	fma.rn.f64 	%fd204, %fd191, %fd203, %fd202;
	ld.const.f64 	%fd205, [%rd27+40];
	fma.rn.f64 	%fd206, %fd194, %fd205, %fd204;
	ld.const.f64 	%fd207, [%rd27+48];
	fma.rn.f64 	%fd208, %fd188, %fd207, 0d0000000000000000;
	ld.const.f64 	%fd209, [%rd27+56];
	fma.rn.f64 	%fd210, %fd191, %fd209, %fd208;
	ld.const.f64 	%fd211, [%rd27+64];
	fma.rn.f64 	%fd212, %fd194, %fd211, %fd210;
	fma.rn.f64 	%fd213, %fd200, %fd188, 0d0000000000000000;
	fma.rn.f64 	%fd214, %fd206, %fd191, %fd213;
	fma.rn.f64 	%fd215, %fd212, %fd194, %fd214;
	neg.f64 	%fd216, %fd215;
	setp.lt.f64 	%p16, %fd218, %fd216;
	selp.b32 	%r57, %r61, %r57, %p16;
$L__BB0_11:
	st.global.u8 	[%rd2+3], %r57;
	add.s32 	%r54, %r54, %r2;
	setp.lt.s32 	%p17, %r54, %r3;
	@%p17 bra 	$L__BB0_3;
	bra.uni 	$L__BB0_13;
$L__BB0_12:
	mul.wide.s32 	%rd8, %r54, 4;
	add.s64 	%rd9, %rd1, %rd8;
	mov.b16 	%rs1, 0;
	st.global.u8 	[%rd9+3], %rs1;
	add.s32 	%r54, %r54, %r2;
	setp.lt.s32 	%p3, %r54, %r3;
	@%p3 bra 	$L__BB0_12;
$L__BB0_13:
	ret;

}


// ===== COMPILED SASS (sm_100) =====

	.target	sm_100

	.elftype	@"ET_EXEC"


//--------------------- .note.nv.tkinfo           --------------------------
	.section	.note.nv.tkinfo,"",@"SHT_NOTE"
	.sectionflags	@"SHF_NOTE_NV_TKINFO"
	.tkinfo
        /*0018*/ 	.word	0x00000002
        /*0030*/ 	.string	""
        /*0030*/ 	.string	"ptxas"
        /*0030*/ 	.string	"Cuda compilation tools, release 13.0, V13.0.88"
        /*0030*/ 	.string	"Build cuda_13.0.r13.0/compiler.36424714_0"
        /*0030*/ 	.string	"-arch sm_100 -m 64 "



//--------------------- .note.nv.cuinfo           --------------------------
	.section	.note.nv.cuinfo,"",@"SHT_NOTE"
	.sectionflags	@"SHF_NOTE_NV_CUINFO"
        /*0018*/ 	.short	0x0002
        /*001a*/ 	.short	0x0064
        /*001c*/ 	.short	0x0082
	.zero		2


//--------------------- .nv.info                  --------------------------
	.section	.nv.info,"",@"SHT_CUDA_INFO"
	.align	4


	//----- nvinfo : EIATTR_REGCOUNT
	.align		4
        /*0000*/ 	.byte	0x04, 0x2f
        /*0002*/ 	.short	(.L_3 - .L_2)
	.align		4
.L_2:
        /*0004*/ 	.word	index@(_Z15classify_kernelP6uchar4iii)
        /*0008*/ 	.word	0x00000026


	//----- nvinfo : EIATTR_FRAME_SIZE
	.align		4
.L_3:
        /*000c*/ 	.byte	0x04, 0x11
        /*000e*/ 	.short	(.L_5 - .L_4)
	.align		4
.L_4:
        /*0010*/ 	.word	index@(_Z15classify_kernelP6uchar4iii)
        /*0014*/ 	.word	0x00000000


	//----- nvinfo : EIATTR_MIN_STACK_SIZE
	.align		4
.L_5:
        /*0018*/ 	.byte	0x04, 0x12
        /*001a*/ 	.short	(.L_7 - .L_6)
	.align		4
.L_6:
        /*001c*/ 	.word	index@(_Z15classify_kernelP6uchar4iii)
        /*0020*/ 	.word	0x00000000
.L_7:


//--------------------- .nv.compat                --------------------------
	.section	.nv.compat,"",@"SHT_CUDA_COMPAT_INFO"
	.align	4
        /*0000*/ 	.byte	0x02, 0x09, 0x00, 0x00, 0x02, 0x02, 0x01, 0x00, 0x02, 0x05, 0x05, 0x00, 0x03, 0x07, 0x01, 0x01
        /*0010*/ 	.byte	0x02, 0x03, 0x00, 0x00, 0x02, 0x06, 0x01, 0x00, 0x04, 0x0b, 0x08, 0x00, 0x01, 0x00, 0x00, 0x00
        /*0020*/ 	.byte	0x00, 0x00, 0x00, 0x00


//--------------------- .nv.info._Z15classify_kernelP6uchar4iii --------------------------
	.section	.nv.info._Z15classify_kernelP6uchar4iii,"",@"SHT_CUDA_INFO"
	.sectionflags	@""
	.align	4


	//----- nvinfo : EIATTR_CUDA_API_VERSION
	.align		4
        /*0000*/ 	.byte	0x04, 0x37
        /*0002*/ 	.short	(.L_9 - .L_8)
.L_8:
        /*0004*/ 	.word	0x00000082


	//----- nvinfo : EIATTR_KPARAM_INFO
	.align		4
.L_9:
        /*0008*/ 	.byte	0x04, 0x17
        /*000a*/ 	.short	(.L_11 - .L_10)
.L_10:
        /*000c*/ 	.word	0x00000000
        /*0010*/ 	.short	0x0003
        /*0012*/ 	.short	0x0010
        /*0014*/ 	.byte	0x00, 0xf0, 0x11, 0x00


	//----- nvinfo : EIATTR_KPARAM_INFO
	.align		4
.L_11:
        /*0018*/ 	.byte	0x04, 0x17
        /*001a*/ 	.short	(.L_13 - .L_12)
.L_12:
        /*001c*/ 	.word	0x00000000
        /*0020*/ 	.short	0x0002
        /*0022*/ 	.short	0x000c
        /*0024*/ 	.byte	0x00, 0xf0, 0x11, 0x00


	//----- nvinfo : EIATTR_KPARAM_INFO
	.align		4
.L_13:
        /*0028*/ 	.byte	0x04, 0x17
        /*002a*/ 	.short	(.L_15 - .L_14)
.L_14:
        /*002c*/ 	.word	0x00000000
        /*0030*/ 	.short	0x0001
        /*0032*/ 	.short	0x0008
        /*0034*/ 	.byte	0x00, 0xf0, 0x11, 0x00


	//----- nvinfo : EIATTR_KPARAM_INFO
	.align		4
.L_15:
        /*0038*/ 	.byte	0x04, 0x17
        /*003a*/ 	.short	(.L_17 - .L_16)
.L_16:
        /*003c*/ 	.word	0x00000000
        /*0040*/ 	.short	0x0000
        /*0042*/ 	.short	0x0000
        /*0044*/ 	.byte	0x00, 0xf5, 0x21, 0x00


	//----- nvinfo : EIATTR_SPARSE_MMA_MASK
	.align		4
.L_17:
        /*0048*/ 	.byte	0x03, 0x50
        /*004a*/ 	.short	0x0000


	//----- nvinfo : EIATTR_MAXREG_COUNT
	.align		4
        /*004c*/ 	.byte	0x03, 0x1b
        /*004e*/ 	.short	0x00ff


	//----- nvinfo : EIATTR_MERCURY_ISA_VERSION
	.align		4
        /*0050*/ 	.byte	0x03, 0x5f
        /*0052*/ 	.short	0x0101


	//----- nvinfo : EIATTR_UNUSED_LOAD_BYTE_OFFSET
	.align		4
        /*0054*/ 	.byte	0x04, 0x44
        /*0056*/ 	.short	(.L_19 - .L_18)


	//   ....[0]....
.L_18:
        /*0058*/ 	.word	0x000001a0
        /*005c*/ 	.word	0x00000007


	//----- nvinfo : EIATTR_VRC_CTA_INIT_COUNT
	.align		4
.L_19:
        /*0060*/ 	.byte	0x02, 0x4a
	.zero		1
	.zero		1


	//----- nvinfo : EIATTR_EXIT_INSTR_OFFSETS
	.align		4
        /*0064*/ 	.byte	0x04, 0x1c
        /*0066*/ 	.short	(.L_21 - .L_20)


	//   ....[0]....
.L_20:
        /*0068*/ 	.word	0x000000b0


	//   ....[1]....
        /*006c*/ 	.word	0x00000160


	//   ....[2]....
        /*0070*/ 	.word	0x000012c0


	//----- nvinfo : EIATTR_CRS_STACK_SIZE
	.align		4
.L_21:
        /*0074*/ 	.byte	0x04, 0x1e
        /*0076*/ 	.short	(.L_23 - .L_22)
.L_22:
        /*0078*/ 	.word	0x00000000


	//----- nvinfo : EIATTR_CBANK_PARAM_SIZE
	.align		4
.L_23:
        /*007c*/ 	.byte	0x03, 0x19
        /*007e*/ 	.short	0x0014


	//----- nvinfo : EIATTR_PARAM_CBANK
	.align		4
        /*0080*/ 	.byte	0x04, 0x0a
        /*0082*/ 	.short	(.L_25 - .L_24)
	.align		4
.L_24:
        /*0084*/ 	.word	index@(.nv.constant0._Z15classify_kernelP6uchar4iii)
        /*0088*/ 	.short	0x0380
        /*008a*/ 	.short	0x0014


	//----- nvinfo : EIATTR_SW_WAR
	.align		4
.L_25:
        /*008c*/ 	.byte	0x04, 0x36
        /*008e*/ 	.short	(.L_27 - .L_26)
.L_26:
        /*0090*/ 	.word	0x00000008
.L_27:


//--------------------- .nv.callgraph             --------------------------
	.section	.nv.callgraph,"",@"SHT_CUDA_CALLGRAPH"
	.align	4
	.sectionentsize	8
	.align		4
        /*0000*/ 	.word	0x00000000
	.align		4
        /*0004*/ 	.word	0xffffffff
	.align		4
        /*0008*/ 	.word	0x00000000
	.align		4
        /*000c*/ 	.word	0xfffffffe
	.align		4
        /*0010*/ 	.word	0x00000000
	.align		4
        /*0014*/ 	.word	0xfffffffd
	.align		4
        /*0018*/ 	.word	0x00000000
	.align		4
        /*001c*/ 	.word	0xfffffffc


//--------------------- .nv.constant3             --------------------------
	.section	.nv.constant3,"a",@progbits
	.align	8
.nv.constant3:
	.type		class_means,@object
	.size		class_means,(inverse_cov - class_means)
class_means:
	.zero		768
	.type		inverse_cov,@object
	.size		inverse_cov,(.L_1 - inverse_cov)
inverse_cov:
	.zero		2304
.L_1:


//--------------------- .text._Z15classify_kernelP6uchar4iii --------------------------
	.section	.text._Z15classify_kernelP6uchar4iii,"ax",@progbits
	.align	128
        .global         _Z15classify_kernelP6uchar4iii
        .type           _Z15classify_kernelP6uchar4iii,@function
        .size           _Z15classify_kernelP6uchar4iii,(.L_x_7 - _Z15classify_kernelP6uchar4iii)
        .other          _Z15classify_kernelP6uchar4iii,@"STO_CUDA_ENTRY STV_DEFAULT"
_Z15classify_kernelP6uchar4iii:
.text._Z15classify_kernelP6uchar4iii:
[----:B------:R-:W-:Y:S01]  /*0000*/  LDC R1, c[0x0][0x37c] ;  /* 0x0000df00ff017b82 */ /* 0x000fe20000000800 */
[----:B------:R-:W0:Y:S07]  /*0010*/  S2R R3, SR_TID.X ;  /* 0x0000000000037919 */ /* 0x000e2e0000002100 */
[----:B------:R-:W0:Y:S01]  /*0020*/  S2UR UR6, SR_CTAID.X ;  /* 0x00000000000679c3 */ /* 0x000e220000002500 */
[----:B------:R-:W1:Y:S01]  /*0030*/  LDCU UR4, c[0x0][0x390] ;  /* 0x00007200ff0477ac */ /* 0x000e620008000800 */
[----:B------:R-:W1:Y:S06]  /*0040*/  LDCU UR5, c[0x0][0x38c] ;  /* 0x00007180ff0577ac */ /* 0x000e6c0008000800 */
[----:B------:R-:W0:Y:S01]  /*0050*/  LDC R0, c[0x0][0x360] ;  /* 0x0000d800ff007b82 */ /* 0x000e220000000800 */
[----:B------:R-:W2:Y:S01]  /*0060*/  LDCU UR7, c[0x0][0x370] ;  /* 0x00006e00ff0777ac */ /* 0x000ea20008000800 */
[----:B-1----:R-:W-:Y:S01]  /*0070*/  UIMAD UR4, UR4, UR5, URZ ;  /* 0x00000005040472a4 */ /* 0x002fe2000f8e02ff */
[----:B0-----:R-:W-:-:S02]  /*0080*/  IMAD R3, R0, UR6, R3 ;  /* 0x0000000600037c24 */ /* 0x001fc4000f8e0203 */
[----:B--2---:R-:W-:-:S03]  /*0090*/  IMAD R0, R0, UR7, RZ ;  /* 0x0000000700007c24 */ /* 0x004fc6000f8e02ff */
[----:B------:R-:W-:-:S13]  /*00a0*/  ISETP.GE.AND P0, PT, R3, UR4, PT ;  /* 0x0000000403007c0c */ /* 0x000fda000bf06270 */
[----:B------:R-:W-:Y:S05]  /*00b0*/  @P0 EXIT ;  /* 0x000000000000094d */ /* 0x000fea0003800000 */
[----:B------:R-:W0:Y:S01]  /*00c0*/  LDCU UR5, c[0x0][0x388] ;  /* 0x00007100ff0577ac */ /* 0x000e220008000800 */
[----:B------:R-:W1:Y:S01]  /*00d0*/  LDCU.64 UR6, c[0x0][0x358] ;  /* 0x00006b00ff0677ac */ /* 0x000e620008000a00 */
[----:B0-----:R-:W-:-:S09]  /*00e0*/  UISETP.GT.AND UP0, UPT, UR5, URZ, UPT ;  /* 0x000000ff0500728c */ /* 0x001fd2000bf04270 */
[----:B-1----:R-:W-:Y:S05]  /*00f0*/  BRA.U UP0, `(.L_x_0) ;  /* 0x00000001001c7547 */ /* 0x002fea000b800000 */
[----:B------:R-:W0:Y:S02]  /*0100*/  LDC.64 R6, c[0x0][0x380] ;  /* 0x0000e000ff067b82 */ /* 0x000e240000000a00 */
.L_x_1:
[----:B0-----:R-:W-:-:S04]  /*0110*/  IMAD.WIDE R4, R3, 0x4, R6 ;  /* 0x0000000403047825 */ /* 0x001fc800078e0206 */
[----:B------:R-:W-:Y:S01]  /*0120*/  IMAD.IADD R3, R0, 0x1, R3 ;  /* 0x0000000100037824 */ /* 0x000fe200078e0203 */
[----:B------:R1:W-:Y:S04]  /*0130*/  STG.E.U8 desc[UR6][R4.64+0x3], RZ ;  /* 0x000003ff04007986 */ /* 0x0003e8000c101106 */
[----:B------:R-:W-:-:S13]  /*0140*/  ISETP.GE.AND P0, PT, R3, UR4, PT ;  /* 0x0000000403007c0c */ /* 0x000fda000bf06270 */
[----:B-1----:R-:W-:Y:S05]  /*0150*/  @!P0 BRA `(.L_x_1) ;  /* 0xfffffffc00ec8947 */ /* 0x002fea000383ffff */
[----:B------:R-:W-:Y:S05]  /*0160*/  EXIT ;  /* 0x000000000000794d */ /* 0x000fea0003800000 */
.L_x_0:
[----:B0-----:R-:W0:Y:S02]  /*0170*/  LDC.64 R4, c[0x0][0x380] ;  /* 0x0000e000ff047b82 */ /* 0x001e240000000a00 */
[----:B0-----:R-:W-:-:S06]  /*0180*/  IMAD.WIDE R6, R3, 0x4, R4 ;  /* 0x0000000403067825 */ /* 0x001fcc00078e0204 */
[----:B------:R-:W0:Y:S01]  /*0190*/  LDC R4, c[0x0][0x388] ;  /* 0x0000e200ff047b82 */ /* 0x000e220000000800 */
[----:B-----5:R1:W5:Y:S01]  /*01a0*/  LDG.E R2, desc[UR6][R6.64] ;  /* 0x0000000606027981 */ /* 0x020362000c1e1900 */
[--C-:B------:R-:W-:Y:S01]  /*01b0*/  IMAD.MOV.U32 R5, RZ, RZ, R3.reuse ;  /* 0x000000ffff057224 */ /* 0x100fe200078e0003 */
[----:B------:R-:W-:Y:S01]  /*01c0*/  CS2R R34, SRZ ;  /* 0x0000000000227805 */ /* 0x000fe2000001ff00 */
[----:B------:R-:W-:Y:S02]  /*01d0*/  IMAD.IADD R3, R0, 0x1, R3 ;  /* 0x0000000100037824 */ /* 0x000fe400078e0203 */
[----:B------:R-:W-:Y:S02]  /*01e0*/  IMAD.MOV.U32 R28, RZ, RZ, 0x674ec800 ;  /* 0x674ec800ff1c7424 */ /* 0x000fe400078e00ff */
[----:B------:R-:W-:Y:S01]  /*01f0*/  IMAD.MOV.U32 R29, RZ, RZ, -0x3c543e93 ;  /* 0xc3abc16dff1d7424 */ /* 0x000fe200078e00ff */
[----:B------:R-:W-:Y:S02]  /*0200*/  ISETP.GE.AND P0, PT, R3, UR4, PT ;  /* 0x0000000403007c0c */ /* 0x000fe4000bf06270 */
[----:B0-----:R-:W-:-:S13]  /*0210*/  ISETP.GE.U32.AND P1, PT, R4, 0x4, PT ;  /* 0x000000040400780c */ /* 0x001fda0003f26070 */
[----:B-1----:R-:W-:Y:S05]  /*0220*/  @!P1 BRA `(.L_x_2) ;  /* 0x00000008003c9947 */ /* 0x002fea0003800000 */
[----:B-----5:R0:W1:Y:S01]  /*0230*/  I2F.F64.U8 R12, R2 ;  /* 0x00000002000c7312 */ /* 0x0200620000001800 */
[----:B------:R-:W-:Y:S02]  /*0240*/  HFMA2 R32, -RZ, RZ, 0, 5.435943603515625e-05 ;  /* 0x00000390ff207431 */ /* 0x000fe400000001ff */
[----:B------:R-:W-:Y:S01]  /*0250*/  IMAD.MOV.U32 R7, RZ, RZ, RZ ;  /* 0x000000ffff077224 */ /* 0x000fe200078e00ff */
[----:B------:R-:W-:Y:S01]  /*0260*/  MOV R29, 0xc3abc16d ;  /* 0xc3abc16d001d7802 */ /* 0x000fe20000000f00 */
[----:B------:R-:W-:Y:S02]  /*0270*/  IMAD.MOV.U32 R6, RZ, RZ, 0x30 ;  /* 0x00000030ff067424 */ /* 0x000fe400078e00ff */
[----:B------:R-:W-:Y:S01]  /*0280*/  IMAD.MOV.U32 R34, RZ, RZ, RZ ;  /* 0x000000ffff227224 */ /* 0x000fe200078e00ff */
[----:B------:R0:W2:Y:S01]  /*0290*/  I2F.F64.U8 R10, R2.B1 ;  /* 0x10000002000a7312 */ /* 0x0000a20000001800 */
[----:B------:R-:W-:-:S07]  /*02a0*/  IMAD.MOV.U32 R28, RZ, RZ, 0x674ec800 ;  /* 0x674ec800ff1c7424 */ /* 0x000fce00078e00ff */
[----:B-1----:R0:W3:Y:S02]  /*02b0*/  I2F.F64.U8 R8, R2.B2 ;  /* 0x2000000200087312 */ /* 0x0020e40000001800 */
.L_x_3:
[----:B------:R-:W1:Y:S01]  /*02c0*/  LDC.64 R18, c[0x3][R6+-0x30] ;  /* 0x00fff40006127b82 */ /* 0x000e620000000a00 */
[----:B------:R-:W-:-:S07]  /*02d0*/  LOP3.LUT R35, R4, 0x7ffffffc, RZ, 0xc0, !PT ;  /* 0x7ffffffc04237812 */ /* 0x000fce00078ec0ff */
[----:B------:R-:W2:Y:S08]  /*02e0*/  LDC.64 R24, c[0x3][R6+-0x28] ;  /* 0x00fff60006187b82 */ /* 0x000eb00000000a00 */
[----:B------:R-:W4:Y:S08]  /*02f0*/  LDC.64 R26, c[0x3][R32+-0x90] ;  /* 0x00ffdc00201a7b82 */ /* 0x000f300000000a00 */
[----:B------:R-:W5:Y:S01]  /*0300*/  LDC.64 R22, c[0x3][R32+-0x88] ;  /* 0x00ffde0020167b82 */ /* 0x000f620000000a00 */
[----:B-1----:R-:W-:-:S07]  /*0310*/  DADD R18, -R18, R12 ;  /* 0x0000000012127229 */ /* 0x002fce000000010c */
[----:B------:R-:W3:Y:S01]  /*0320*/  LDC.64 R30, c[0x3][R6+-0x20] ;  /* 0x00fff800061e7b82 */ /* 0x000ee20000000a00 */
[----:B--2---:R-:W-:-:S07]  /*0330*/  DADD R24, -R24, R10 ;  /* 0x0000000018187229 */ /* 0x004fce000000010a */
[----:B------:R-:W1:Y:S01]  /*0340*/  LDC.64 R14, c[0x3][R32+-0x80] ;  /* 0x00ffe000200e7b82 */ /* 0x000e620000000a00 */
[----:B----4-:R-:W-:-:S07]  /*0350*/  DFMA R26, R18, R26, RZ ;  /* 0x0000001a121a722b */ /* 0x010fce00000000ff */
[----:B------:R-:W2:Y:S01]  /*0360*/  LDC.64 R16, c[0x3][R32+-0x78] ;  /* 0x00ffe20020107b82 */ /* 0x000ea20000000a00 */
[----:B-----5:R-:W-:-:S07]  /*0370*/  DFMA R22, R24, R22, R26 ;  /* 0x000000161816722b */ /* 0x020fce000000001a */
[----:B------:R-:W4:Y:S01]  /*0380*/  LDC.64 R20, c[0x3][R32+-0x70] ;  /* 0x00ffe40020147b82 */ /* 0x000f220000000a00 */
[----:B---3--:R-:W-:-:S07]  /*0390*/  DADD R30, -R30, R8 ;  /* 0x000000001e1e7229 */ /* 0x008fce0000000108 */
[----:B------:R-:W3:Y:S01]  /*03a0*/  LDC.64 R26, c[0x3][R32+-0x68] ;  /* 0x00ffe600201a7b82 */ /* 0x000ee20000000a00 */
[----:B-1----:R-:W-:Y:S02]  /*03b0*/  DFMA R14, R30, R14, R22 ;  /* 0x0000000e1e0e722b */ /* 0x002fe40000000016 */
[----:B--2---:R-:W-:-:S05]  /*03c0*/  DFMA R16, R18, R16, RZ ;  /* 0x000000101210722b */ /* 0x004fca00000000ff */
[----:B------:R-:W1:Y:S01]  /*03d0*/  LDC.64 R22, c[0x3][R32+-0x60] ;  /* 0x00ffe80020167b82 */ /* 0x000e620000000a00 */
[----:B------:R-:W-:Y:S02]  /*03e0*/  DFMA R14, R18, R14, RZ ;  /* 0x0000000e120e722b */ /* 0x000fe400000000ff */
[----:B----4-:R-:W-:-:S05]  /*03f0*/  DFMA R20, R24, R20, R16 ;  /* 0x000000141814722b */ /* 0x010fca0000000010 */
[----:B------:R-:W2:Y:S03]  /*0400*/  LDC.64 R16, c[0x3][R32+-0x58] ;  /* 0x00ffea0020107b82 */ /* 0x000ea60000000a00 */
[----:B---3--:R-:W-:-:S05]  /*0410*/  DFMA R26, R30, R26, R20 ;  /* 0x0000001a1e1a722b */ /* 0x008fca0000000014 */
[----:B------:R-:W3:Y:S03]  /*0420*/  LDC.64 R20, c[0x3][R32+-0x50] ;  /* 0x00ffec0020147b82 */ /* 0x000ee60000000a00 */
[----:B------:R-:W-:Y:S02]  /*0430*/  DFMA R14, R24, R26, R14 ;  /* 0x0000001a180e722b */ /* 0x000fe4000000000e */
[----:B-1----:R-:W-:-:S03]  /*0440*/  DFMA R22, R18, R22, RZ ;  /* 0x000000161216722b */ /* 0x002fc600000000ff */
[----:B------:R-:W1:Y:S05]  /*0450*/  LDC.64 R26, c[0x3][R6+-0x10] ;  /* 0x00fffc00061a7b82 */ /* 0x000e6a0000000a00 */
[----:B--2---:R-:W-:-:S03]  /*0460*/  DFMA R16, R24, R16, R22 ;  /* 0x000000101810722b */ /* 0x004fc60000000016 */
[----:B------:R-:W2:Y:S05]  /*0470*/  LDC.64 R18, c[0x3][R6+-0x18] ;  /* 0x00fffa0006127b82 */ /* 0x000eaa0000000a00 */
[----:B---3--:R-:W-:-:S03]  /*0480*/  DFMA R20, R30, R20, R16 ;  /* 0x000000141e14722b */ /* 0x008fc60000000010 */
[----:B------:R-:W3:Y:S05]  /*0490*/  LDC.64 R22, c[0x3][R32+-0x48] ;  /* 0x00ffee0020167b82 */ /* 0x000eea0000000a00 */
[----:B------:R-:W-:-:S03]  /*04a0*/  DFMA R14, R30, R20, R14 ;  /* 0x000000141e0e722b */ /* 0x000fc6000000000e */
[----:B------:R-:W4:Y:S01]  /*04b0*/  LDC.64 R24, c[0x3][R32+-0x40] ;  /* 0x00fff00020187b82 */ /* 0x000f220000000a00 */
[----:B-1----:R-:W-:-:S04]  /*04c0*/  DADD R26, R10, -R26 ;  /* 0x000000000a1a7229 */ /* 0x002fc8000000081a */
[----:B------:R-:W-:-:S03]  /*04d0*/  DSETP.GEU.AND P2, PT, R28, -R14, PT ;  /* 0x8000000e1c00722a */ /* 0x000fc60003f4e000 */
[----:B------:R-:W1:Y:S01]  /*04e0*/  LDC.64 R16, c[0x3][R6+-0x8] ;  /* 0x00fffe0006107b82 */ /* 0x000e620000000a00 */
[----:B--2---:R-:W-:Y:S02]  /*04f0*/  DADD R18, R12, -R18 ;  /* 0x000000000c127229 */ /* 0x004fe40000000812 */
[----:B------:R-:W-:Y:S01]  /*0500*/  DADD R14, -RZ, -R14 ;  /* 0x00000000ff0e7229 */ /* 0x000fe2000000090e */
[----:B------:R-:W-:-:S04]  /*0510*/  SEL R34, R7, R34, !P2 ;  /* 0x0000002207227207 */ /* 0x000fc80005000000 */
[----:B------:R-:W2:Y:S01]  /*0520*/  LDC.64 R20, c[0x3][R32+-0x30] ;  /* 0x00fff40020147b82 */ /* 0x000ea20000000a00 */
[----:B---3--:R-:W-:-:S04]  /*0530*/  DFMA R22, R18, R22, RZ ;  /* 0x000000161216722b */ /* 0x008fc800000000ff */
[----:B------:R-:W-:Y:S02]  /*0540*/  FSEL R14, R14, R28, !P2 ;  /* 0x0000001c0e0e7208 */ /* 0x000fe40005000000 */
[----:B------:R-:W-:Y:S01]  /*0550*/  FSEL R15, R15, R29, !P2 ;  /* 0x0000001d0f0f7208 */ /* 0x000fe20005000000 */
[----:B------:R-:W3:Y:S01]  /*0560*/  LDC.64 R30, c[0x3][R32+-0x38] ;  /* 0x00fff200201e7b82 */ /* 0x000ee20000000a00 */
[----:B----4-:R-:W-:-:S07]  /*0570*/  DFMA R24, R26, R24, R22 ;  /* 0x000000181a18722b */ /* 0x010fce0000000016 */
[----:B------:R-:W4:Y:S01]  /*0580*/  LDC.64 R22, c[0x3][R32+-0x28] ;  /* 0x00fff60020167b82 */ /* 0x000f220000000a00 */
[----:B-1----:R-:W-:Y:S02]  /*0590*/  DADD R16, R8, -R16 ;  /* 0x0000000008107229 */ /* 0x002fe40000000810 */
[----:B--2---:R-:W-:-:S05]  /*05a0*/  DFMA R20, R18, R20, RZ ;  /* 0x000000141214722b */ /* 0x004fca00000000ff */
[----:B------:R-:W1:Y:S01]  /*05b0*/  LDC.64 R28, c[0x3][R32+0x50] ;  /* 0x00c01400201c7b82 */ /* 0x000e620000000a00 */
[----:B---3--:R-:W-:-:S07]  /*05c0*/  DFMA R30, R16, R30, R24 ;  /* 0x0000001e101e722b */ /* 0x008fce0000000018 */
[----:B------:R-:W2:Y:S01]  /*05d0*/  LDC.64 R24, c[0x3][R32+-0x20] ;  /* 0x00fff80020187b82 */ /* 0x000ea20000000a00 */
[----:B----4-:R-:W-:-:S07]  /*05e0*/  DFMA R22, R26, R22, R20 ;  /* 0x000000161a16722b */ /* 0x010fce0000000014 */
[----:B------:R-:W3:Y:S01]  /*05f0*/  LDC.64 R20, c[0x3][R32+-0x18] ;  /* 0x00fffa0020147b82 */ /* 0x000ee20000000a00 */
[----:B------:R-:W-:Y:S02]  /*0600*/  DFMA R30, R18, R30, RZ ;  /* 0x0000001e121e722b */ /* 0x000fe400000000ff */
[----:B--2---:R-:W-:-:S05]  /*0610*/  DFMA R24, R16, R24, R22 ;  /* 0x000000181018722b */ /* 0x004fca0000000016 */
[----:B------:R-:W2:Y:S01]  /*0620*/  LDC.64 R22, c[0x3][R32+-0x10] ;  /* 0x00fffc0020167b82 */ /* 0x000ea20000000a00 */
[----:B---3--:R-:W-:-:S07]  /*0630*/  DFMA R20, R18, R20, RZ ;  /* 0x000000141214722b */ /* 0x008fce00000000ff */
[----:B------:R-:W3:Y:S01]  /*0640*/  LDC.64 R18, c[0x3][R32+-0x8] ;  /* 0x00fffe0020127b82 */ /* 0x000ee20000000a00 */
[----:B------:R-:W-:-:S07]  /*0650*/  DFMA R30, R26, R24, R30 ;  /* 0x000000181a1e722b */ /* 0x000fce000000001e */
[----:B------:R-:W4:Y:S01]  /*0660*/  LDC.64 R24, c[0x3][R6+0x8] ;  /* 0x00c0020006187b82 */ /* 0x000f220000000a00 */
[----:B--2---:R-:W-:-:S07]  /*0670*/  DFMA R22, R26, R22, R20 ;  /* 0x000000161a16722b */ /* 0x004fce0000000014 */
[----:B------:R-:W2:Y:S01]  /*0680*/  LDC.64 R20, c[0x3][R6] ;  /* 0x00c0000006147b82 */ /* 0x000ea20000000a00 */
[----:B---3--:R-:W-:-:S07]  /*0690*/  DFMA R22, R16, R18, R22 ;  /* 0x000000121016722b */ /* 0x008fce0000000016 */
[----:B------:R-:W3:Y:S01]  /*06a0*/  LDC.64 R18, c[0x3][R32] ;  /* 0x00c0000020127b82 */ /* 0x000ee20000000a00 */
[----:B------:R-:W-:-:S07]  /*06b0*/  DFMA R30, R16, R22, R30 ;  /* 0x00000016101e722b */ /* 0x000fce000000001e */
[----:B------:R-:W5:Y:S01]  /*06c0*/  LDC.64 R22, c[0x3][R32+0x8] ;  /* 0x00c0020020167b82 */ /* 0x000f620000000a00 */
[----:B----4-:R-:W-:Y:S02]  /*06d0*/  DADD R24, R10, -R24 ;  /* 0x000000000a187229 */ /* 0x010fe40000000818 */
[----:B------:R-:W-:-:S05]  /*06e0*/  DSETP.GEU.AND P3, PT, R14, -R30, PT ;  /* 0x8000001e0e00722a */ /* 0x000fca0003f6e000 */
[----:B------:R-:W4:Y:S01]  /*06f0*/  LDC.64 R26, c[0x3][R6+0x10] ;  /* 0x00c00400061a7b82 */ /* 0x000f220000000a00 */
[----:B--2---:R-:W-:Y:S02]  /*0700*/  DADD R20, R12, -R20 ;  /* 0x000000000c147229 */ /* 0x004fe40000000814 */
[----:B------:R-:W-:-:S05]  /*0710*/  DADD R30, -RZ, -R30 ;  /* 0x00000000ff1e7229 */ /* 0x000fca000000091e */
[----:B------:R-:W2:Y:S01]  /*0720*/  LDC.64 R16, c[0x3][R32+0x10] ;  /* 0x00c0040020107b82 */ /* 0x000ea20000000a00 */
[----:B---3--:R-:W-:Y:S01]  /*0730*/  DFMA R18, R20, R18, RZ ;  /* 0x000000121412722b */ /* 0x008fe200000000ff */
[----:B------:R-:W-:-:S03]  /*0740*/  @!P3 VIADD R34, R7, 0x1 ;  /* 0x000000010722b836 */ /* 0x000fc60000000000 */
[----:B------:R-:W-:Y:S02]  /*0750*/  FSEL R14, R30, R14, !P3 ;  /* 0x0000000e1e0e7208 */ /* 0x000fe40005800000 */
[----:B------:R-:W-:Y:S02]  /*0760*/  FSEL R15, R31, R15, !P3 ;  /* 0x0000000f1f0f7208 */ /* 0x000fe40005800000 */
[----:B-----5:R-:W-:Y:S01]  /*0770*/  DFMA R22, R24, R22, R18 ;  /* 0x000000161816722b */ /* 0x020fe20000000012 */
[----:B------:R-:W3:Y:S01]  /*0780*/  LDC.64 R30, c[0x3][R32+0x70] ;  /* 0x00c01c00201e7b82 */ /* 0x000ee20000000a00 */
[----:B----4-:R-:W-:-:S07]  /*0790*/  DADD R26, R8, -R26 ;  /* 0x00000000081a7229 */ /* 0x010fce000000081a */
[----:B------:R-:W4:Y:S01]  /*07a0*/  LDC.64 R18, c[0x3][R32+0x18] ;  /* 0x00c0060020127b82 */ /* 0x000f220000000a00 */
[----:B--2---:R-:W-:-:S07]  /*07b0*/  DFMA R16, R26, R16, R22 ;  /* 0x000000101a10722b */ /* 0x004fce0000000016 */
[----:B------:R-:W2:Y:S01]  /*07c0*/  LDC.64 R22, c[0x3][R32+0x20] ;  /* 0x00c0080020167b82 */ /* 0x000ea20000000a00 */
[C---:B------:R-:W-:Y:S02]  /*07d0*/  DFMA R16, R20.reuse, R16, RZ ;  /* 0x000000101410722b */ /* 0x040fe400000000ff */
[----:B----4-:R-:W-:-:S08]  /*07e0*/  DFMA R18, R20, R18, RZ ;  /* 0x000000121412722b */ /* 0x010fd000000000ff */
[----:B--2---:R-:W-:Y:S02]  /*07f0*/  DFMA R22, R24, R22, R18 ;  /* 0x000000161816722b */ /* 0x004fe40000000012 */
[----:B------:R-:W2:Y:S06]  /*0800*/  LDC.64 R18, c[0x3][R32+0x28] ;  /* 0x00c00a0020127b82 */ /* 0x000eac0000000a00 */
[----:B--2---:R-:W-:Y:S02]  /*0810*/  DFMA R18, R26, R18, R22 ;  /* 0x000000121a12722b */ /* 0x004fe40000000016 */
[----:B------:R-:W2:Y:S06]  /*0820*/  LDC.64 R22, c[0x3][R32+0x30] ;  /* 0x00c00c0020167b82 */ /* 0x000eac0000000a00 */
[----:B------:R-:W-:-:S02]  /*0830*/  DFMA R16, R24, R18, R16 ;  /* 0x000000121810722b */ /* 0x000fc40000000010 */
[----:B------:R-:W4:Y:S01]  /*0840*/  LDC.64 R18, c[0x3][R6+0x18] ;  /* 0x00c0060006127b82 */ /* 0x000f220000000a00 */
[----:B--2---:R-:W-:-:S07]  /*0850*/  DFMA R22, R20, R22, RZ ;  /* 0x000000161416722b */ /* 0x004fce00000000ff */
[----:B------:R-:W2:Y:S01]  /*0860*/  LDC.64 R20, c[0x3][R32+0x38] ;  /* 0x00c00e0020147b82 */ /* 0x000ea20000000a00 */
[----:B----4-:R-:W-:Y:S02]  /*0870*/  DADD R18, R12, -R18 ;  /* 0x000000000c127229 */ /* 0x010fe40000000812 */
[----:B--2---:R-:W-:-:S05]  /*0880*/  DFMA R20, R24, R20, R22 ;  /* 0x000000141814722b */ /* 0x004fca0000000016 */
[----:B------:R-:W2:Y:S08]  /*0890*/  LDC.64 R22, c[0x3][R32+0x40] ;  /* 0x00c0100020167b82 */ /* 0x000eb00000000a00 */
[----:B------:R-:W4:Y:S01]  /*08a0*/  LDC.64 R24, c[0x3][R32+0x48] ;  /* 0x00c0120020187b82 */ /* 0x000f220000000a00 */
[----:B--2---:R-:W-:-:S07]  /*08b0*/  DFMA R22, R26, R22, R20 ;  /* 0x000000161a16722b */ /* 0x004fce0000000014 */
[----:B------:R2:W5:Y:S01]  /*08c0*/  LDC.64 R20, c[0x3][R6+0x20] ;  /* 0x00c0080006147b82 */ /* 0x0005620000000a00 */
[----:B------:R-:W-:-:S07]  /*08d0*/  DFMA R16, R26, R22, R16 ;  /* 0x000000161a10722b */ /* 0x000fce0000000010 */
[----:B------:R2:W0:Y:S01]  /*08e0*/  LDC.64 R22, c[0x3][R6+0x28] ;  /* 0x00c00a0006167b82 */ /* 0x0004220000000a00 */
[----:B----4-:R-:W-:Y:S02]  /*08f0*/  DFMA R24, R18, R24, RZ ;  /* 0x000000181218722b */ /* 0x010fe400000000ff */
[----:B------:R-:W-:-:S05]  /*0900*/  DSETP.GEU.AND P4, PT, R14, -R16, PT ;  /* 0x800000100e00722a */ /* 0x000fca0003f8e000 */
[----:B------:R-:W4:Y:S01]  /*0910*/  LDC.64 R26, c[0x3][R32+0x58] ;  /* 0x00c01600201a7b82 */ /* 0x000f220000000a00 */
[----:B------:R-:W-:Y:S01]  /*0920*/  DADD R16, -RZ, -R16 ;  /* 0x00000000ff107229 */ /* 0x000fe20000000910 */
[----:B--2---:R-:W-:Y:S01]  /*0930*/  VIADD R6, R6, 0x60 ;  /* 0x0000006006067836 */ /* 0x004fe20000000000 */
[----:B-----5:R-:W-:-:S08]  /*0940*/  DADD R20, R10, -R20 ;  /* 0x000000000a147229 */ /* 0x020fd00000000814 */
[----:B------:R-:W-:Y:S01]  /*0950*/  FSEL R14, R16, R14, !P4 ;  /* 0x0000000e100e7208 */ /* 0x000fe20006000000 */
[----:B------:R-:W-:Y:S01]  /*0960*/  @!P4 VIADD R34, R7, 0x2 ;  /* 0x000000020722c836 */ /* 0x000fe20000000000 */
[----:B------:R-:W-:Y:S01]  /*0970*/  FSEL R15, R17, R15, !P4 ;  /* 0x0000000f110f7208 */ /* 0x000fe20006000000 */
[----:B-1----:R-:W-:Y:S02]  /*0980*/  DFMA R28, R20, R28, R24 ;  /* 0x0000001c141c722b */ /* 0x002fe40000000018 */
[----:B0-----:R-:W-:Y:S01]  /*0990*/  DADD R22, R8, -R22 ;  /* 0x0000000008167229 */ /* 0x001fe20000000816 */
[----:B------:R-:W0:Y:S07]  /*09a0*/  LDC.64 R24, c[0x3][R32+0x60] ;  /* 0x00c0180020187b82 */ /* 0x000e2e0000000a00 */
[----:B----4-:R-:W-:Y:S01]  /*09b0*/  DFMA R26, R22, R26, R28 ;  /* 0x0000001a161a722b */ /* 0x010fe2000000001c */
[----:B------:R-:W1:Y:S07]  /*09c0*/  LDC.64 R28, c[0x3][R32+0x68] ;  /* 0x00c01a00201c7b82 */ /* 0x000e6e0000000a00 */
[----:B------:R-:W-:-:S02]  /*09d0*/  DFMA R26, R18, R26, RZ ;  /* 0x0000001a121a722b */ /* 0x000fc400000000ff */
[----:B0-----:R-:W-:-:S08]  /*09e0*/  DFMA R24, R18, R24, RZ ;  /* 0x000000181218722b */ /* 0x001fd000000000ff */
[----:B-1----:R-:W-:Y:S01]  /*09f0*/  DFMA R24, R20, R28, R24 ;  /* 0x0000001c1418722b */ /* 0x002fe20000000018 */
[----:B------:R-:W0:Y:S07]  /*0a00*/  LDC.64 R28, c[0x3][R32+0x78] ;  /* 0x00c01e00201c7b82 */ /* 0x000e2e0000000a00 */
[----:B---3--:R-:W-:Y:S02]  /*0a10*/  DFMA R30, R22, R30, R24 ;  /* 0x0000001e161e722b */ /* 0x008fe40000000018 */
[----:B------:R-:W1:Y:S06]  /*0a20*/  LDC.64 R24, c[0x3][R32+0x80] ;  /* 0x00c0200020187b82 */ /* 0x000e6c0000000a00 */
[----:B------:R-:W-:-:S02]  /*0a30*/  DFMA R26, R20, R30, R26 ;  /* 0x0000001e141a722b */ /* 0x000fc4000000001a */
[----:B0-----:R-:W-:Y:S01]  /*0a40*/  DFMA R28, R18, R28, RZ ;  /* 0x0000001c121c722b */ /* 0x001fe200000000ff */
[----:B------:R0:W2:Y:S07]  /*0a50*/  LDC.64 R18, c[0x3][R32+0x88] ;  /* 0x00c0220020127b82 */ /* 0x0000ae0000000a00 */
[----:B-1----:R-:W-:Y:S01]  /*0a60*/  DFMA R24, R20, R24, R28 ;  /* 0x000000181418722b */ /* 0x002fe2000000001c */
[----:B0-----:R-:W-:-:S07]  /*0a70*/  VIADD R32, R32, 0x120 ;  /* 0x0000012020207836 */ /* 0x001fce0000000000 */
[----:B--2---:R-:W-:-:S08]  /*0a80*/  DFMA R18, R22, R18, R24 ;  /* 0x000000121612722b */ /* 0x004fd00000000018 */
[----:B------:R-:W-:-:S08]  /*0a90*/  DFMA R18, R22, R18, R26 ;  /* 0x000000121612722b */ /* 0x000fd0000000001a */
[--C-:B------:R-:W-:Y:S02]  /*0aa0*/  DSETP.GEU.AND P1, PT, R14, -R18.reuse, PT ;  /* 0x800000120e00722a */ /* 0x100fe40003f2e000 */
[----:B------:R-:W-:-:S10]  /*0ab0*/  DADD R18, -RZ, -R18 ;  /* 0x00000000ff127229 */ /* 0x000fd40000000912 */
[----:B------:R-:W-:Y:S02]  /*0ac0*/  FSEL R28, R18, R14, !P1 ;  /* 0x0000000e121c7208 */ /* 0x000fe40004800000 */
[C---:B------:R-:W-:Y:S01]  /*0ad0*/  @!P1 VIADD R34, R7.reuse, 0x3 ;  /* 0x0000000307229836 */ /* 0x040fe20000000000 */
[----:B------:R-:W-:Y:S02]  /*0ae0*/  IADD3 R7, PT, PT, R7, 0x4, RZ ;  /* 0x0000000407077810 */ /* 0x000fe40007ffe0ff */
[----:B------:R-:W-:Y:S02]  /*0af0*/  FSEL R29, R19, R15, !P1 ;  /* 0x0000000f131d7208 */ /* 0x000fe40004800000 */
[----:B------:R-:W-:-:S13]  /*0b00*/  ISETP.NE.AND P2, PT, R7, R35, PT ;  /* 0x000000230700720c */ /* 0x000fda0003f45270 */
[----:B------:R-:W-:Y:S05]  /*0b10*/  @P2 BRA `(.L_x_3) ;  /* 0xfffffff400e82947 */ /* 0x000fea000383ffff */
.L_x_2:
[----:B------:R-:W0:Y:S02]  /*0b20*/  LDCU UR5, c[0x0][0x388] ;  /* 0x00007100ff0577ac */ /* 0x000e240008000800 */
[----:B0-----:R-:W-:-:S04]  /*0b30*/  ULOP3.LUT UR5, UR5, 0x3, URZ, 0xc0, !UPT ;  /* 0x0000000305057892 */ /* 0x001fc8000f8ec0ff */
[----:B------:R-:W-:-:S09]  /*0b40*/  UISETP.NE.AND UP0, UPT, UR5, URZ, UPT ;  /* 0x000000ff0500728c */ /* 0x000fd2000bf05270 */
[----:B------:R-:W-:Y:S05]  /*0b50*/  BRA.U !UP0, `(.L_x_4) ;  /* 0x0000000508c87547 */ /* 0x000fea000b800000 */
[----:B------:R-:W-:Y:S01]  /*0b60*/  UISETP.NE.AND UP0, UPT, UR5, 0x1, UPT ;  /* 0x000000010500788c */ /* 0x000fe2000bf05270 */
[----:B------:R-:W-:-:S04]  /*0b70*/  LOP3.LUT R4, R4, 0x1, RZ, 0xc0, !PT ;  /* 0x0000000104047812 */ /* 0x000fc800078ec0ff */
[----:B------:R-:W-:-:S04]  /*0b80*/  ISETP.NE.U32.AND P3, PT, R4, 0x1, PT ;  /* 0x000000010400780c */ /* 0x000fc80003f65070 */
[----:B------:R-:W-:Y:S09]  /*0b90*/  BRA.U !UP0, `(.L_x_5) ;  /* 0x0000000508287547 */ /* 0x000ff2000b800000 */
[C---:B------:R-:W-:Y:S01]  /*0ba0*/  IMAD R30, R35.reuse, 0x18, RZ ;  /* 0x00000018231e7824 */ /* 0x040fe200078e02ff */
[----:B-----5:R-:W0:Y:S01]  /*0bb0*/  I2F.F64.U8 R8, R2 ;  /* 0x0000000200087312 */ /* 0x020e220000001800 */
[----:B------:R-:W-:Y:S02]  /*0bc0*/  IMAD.MOV.U32 R4, RZ, RZ, 0x300 ;  /* 0x00000300ff047424 */ /* 0x000fe400078e00ff */
[----:B------:R-:W0:Y:S02]  /*0bd0*/  LDC.64 R18, c[0x3][R30] ;  /* 0x00c000001e127b82 */ /* 0x000e240000000a00 */
[----:B------:R-:W-:-:S03]  /*0be0*/  IMAD R4, R35, 0x48, R4 ;  /* 0x0000004823047824 */ /* 0x000fc600078e0204 */
[----:B------:R-:W1:Y:S03]  /*0bf0*/  I2F.F64.U8 R20, R2.B1 ;  /* 0x1000000200147312 */ /* 0x000e660000001800 */
[----:B------:R-:W1:Y:S05]  /*0c00*/  LDC.64 R14, c[0x3][R30+0x8] ;  /* 0x00c002001e0e7b82 */ /* 0x000e6a0000000a00 */
[----:B------:R-:W2:Y:S03]  /*0c10*/  I2F.F64.U8 R10, R2.B2 ;  /* 0x20000002000a7312 */ /* 0x000ea60000001800 */
[----:B------:R-:W3:Y:S08]  /*0c20*/  LDC.64 R22, c[0x3][R4] ;  /* 0x00c0000004167b82 */ /* 0x000ef00000000a00 */
[----:B------:R-:W2:Y:S01]  /*0c30*/  LDC.64 R32, c[0x3][R30+0x10] ;  /* 0x00c004001e207b82 */ /* 0x000ea20000000a00 */
[----:B0-----:R-:W-:-:S07]  /*0c40*/  DADD R18, -R18, R8 ;  /* 0x0000000012127229 */ /* 0x001fce0000000108 */
[----:B------:R-:W0:Y:S01]  /*0c50*/  LDC.64 R6, c[0x3][R4+0x8] ;  /* 0x00c0020004067b82 */ /* 0x000e220000000a00 */
[----:B-1----:R-:W-:-:S07]  /*0c60*/  DADD R20, -R14, R20 ;  /* 0x000000000e147229 */ /* 0x002fce0000000114 */
[----:B------:R-:W1:Y:S01]  /*0c70*/  LDC.64 R16, c[0x3][R4+0x18] ;  /* 0x00c0060004107b82 */ /* 0x000e620000000a00 */
[----:B---3--:R-:W-:-:S07]  /*0c80*/  DFMA R22, R18, R22, RZ ;  /* 0x000000161216722b */ /* 0x008fce00000000ff */
[----:B------:R-:W3:Y:S01]  /*0c90*/  LDC.64 R12, c[0x3][R4+0x20] ;  /* 0x00c00800040c7b82 */ /* 0x000ee20000000a00 */
[----:B--2---:R-:W-:-:S07]  /*0ca0*/  DADD R32, -R32, R10 ;  /* 0x0000000020207229 */ /* 0x004fce000000010a */
[----:B------:R-:W2:Y:S01]  /*0cb0*/  LDC.64 R8, c[0x3][R4+0x10] ;  /* 0x00c0040004087b82 */ /* 0x000ea20000000a00 */
[----:B0-----:R-:W-:-:S07]  /*0cc0*/  DFMA R6, R20, R6, R22 ;  /* 0x000000061406722b */ /* 0x001fce0000000016 */
[----:B------:R-:W0:Y:S01]  /*0cd0*/  LDC.64 R14, c[0x3][R4+0x28] ;  /* 0x00c00a00040e7b82 */ /* 0x000e220000000a00 */
[----:B-1----:R-:W-:-:S07]  /*0ce0*/  DFMA R16, R18, R16, RZ ;  /* 0x000000101210722b */ /* 0x002fce00000000ff */
[----:B------:R-:W1:Y:S01]  /*0cf0*/  LDC.64 R10, c[0x3][R4+0x30] ;  /* 0x00c00c00040a7b82 */ /* 0x000e620000000a00 */
[----:B---3--:R-:W-:Y:S02]  /*0d00*/  DFMA R12, R20, R12, R16 ;  /* 0x0000000c140c722b */ /* 0x008fe40000000010 */
[----:B--2---:R-:W-:-:S05]  /*0d10*/  DFMA R6, R32, R8, R6 ;  /* 0x000000082006722b */ /* 0x004fca0000000006 */
[----:B------:R-:W2:Y:S01]  /*0d20*/  LDC.64 R24, c[0x3][R4+0x38] ;  /* 0x00c00e0004187b82 */ /* 0x000ea20000000a00 */
[----:B0-----:R-:W-:-:S07]  /*0d30*/  DFMA R14, R32, R14, R12 ;  /* 0x0000000e200e722b */ /* 0x001fce000000000c */
[----:B------:R-:W0:Y:S01]  /*0d40*/  LDC.64 R8, c[0x3][R30+0x18] ;  /* 0x00c006001e087b82 */ /* 0x000e220000000a00 */
[C---:B------:R-:W-:Y:S01]  /*0d50*/  DFMA R6, R18.reuse, R6, RZ ;  /* 0x000000061206722b */ /* 0x040fe200000000ff */
[----:B------:R-:W0:Y:S01]  /*0d60*/  I2F.F64.U8 R12, R2 ;  /* 0x00000002000c7312 */ /* 0x000e220000001800 */
[----:B-1----:R-:W-:-:S05]  /*0d70*/  DFMA R18, R18, R10, RZ ;  /* 0x0000000a1212722b */ /* 0x002fca00000000ff */
[----:B------:R-:W1:Y:S01]  /*0d80*/  LDC.64 R26, c[0x3][R30+0x20] ;  /* 0x00c008001e1a7b82 */ /* 0x000e620000000a00 */
[C---:B------:R-:W-:Y:S01]  /*0d90*/  DFMA R6, R20.reuse, R14, R6 ;  /* 0x0000000e1406722b */ /* 0x040fe20000000006 */
[----:B------:R-:W1:Y:S06]  /*0da0*/  I2F.F64.U8 R10, R2.B1 ;  /* 0x10000002000a7312 */ /* 0x000e6c0000001800 */
[----:B------:R-:W3:Y:S01]  /*0db0*/  LDC.64 R16, c[0x3][R4+0x48] ;  /* 0x00c0120004107b82 */ /* 0x000ee20000000a00 */
[----:B--2---:R-:W-:-:S07]  /*0dc0*/  DFMA R24, R20, R24, R18 ;  /* 0x000000181418722b */ /* 0x004fce0000000012 */
[----:B------:R-:W2:Y:S01]  /*0dd0*/  LDC.64 R22, c[0x3][R4+0x50] ;  /* 0x00c0140004167b82 */ /* 0x000ea20000000a00 */
[----:B0-----:R-:W-:Y:S01]  /*0de0*/  DADD R8, -R8, R12 ;  /* 0x0000000008087229 */ /* 0x001fe2000000010c */
[----:B------:R-:W0:Y:S06]  /*0df0*/  I2F.F64.U8 R12, R2.B2 ;  /* 0x20000002000c7312 */ /* 0x000e2c0000001800 */
[----:B------:R-:W0:Y:S01]  /*0e00*/  LDC.64 R14, c[0x3][R30+0x28] ;  /* 0x00c00a001e0e7b82 */ /* 0x000e220000000a00 */
[----:B-1----:R-:W-:-:S07]  /*0e10*/  DADD R10, -R26, R10 ;  /* 0x000000001a0a7229 */ /* 0x002fce000000010a */
[----:B------:R-:W1:Y:S01]  /*0e20*/  LDC.64 R18, c[0x3][R4+0x40] ;  /* 0x00c0100004127b82 */ /* 0x000e620000000a00 */
[----:B---3--:R-:W-:-:S07]  /*0e30*/  DFMA R16, R8, R16, RZ ;  /* 0x000000100810722b */ /* 0x008fce00000000ff */
[----:B------:R-:W3:Y:S01]  /*0e40*/  LDC.64 R20, c[0x3][R4+0x58] ;  /* 0x00c0160004147b82 */ /* 0x000ee20000000a00 */
[----:B--2---:R-:W-:-:S07]  /*0e50*/  DFMA R22, R10, R22, R16 ;  /* 0x000000160a16722b */ /* 0x004fce0000000010 */
[----:B------:R-:W2:Y:S01]  /*0e60*/  LDC.64 R26, c[0x3][R4+0x60] ;  /* 0x00c01800041a7b82 */ /* 0x000ea20000000a00 */
[----:B0-----:R-:W-:-:S07]  /*0e70*/  DADD R12, -R14, R12 ;  /* 0x000000000e0c7229 */ /* 0x001fce000000010c */
[----:B------:R-:W0:Y:S01]  /*0e80*/  LDC.64 R14, c[0x3][R4+0x68] ;  /* 0x00c01a00040e7b82 */ /* 0x000e220000000a00 */
[----:B-1----:R-:W-:-:S07]  /*0e90*/  DFMA R18, R32, R18, R24 ;  /* 0x000000122012722b */ /* 0x002fce0000000018 */
[----:B------:R-:W1:Y:S01]  /*0ea0*/  LDC.64 R16, c[0x3][R4+0x78] ;  /* 0x00c01e0004107b82 */ /* 0x000e620000000a00 */
[----:B---3--:R-:W-:Y:S02]  /*0eb0*/  DFMA R20, R12, R20, R22 ;  /* 0x000000140c14722b */ /* 0x008fe40000000016 */
[----:B------:R-:W-:-:S05]  /*0ec0*/  DFMA R6, R32, R18, R6 ;  /* 0x000000122006722b */ /* 0x000fca0000000006 */
[----:B------:R-:W3:Y:S01]  /*0ed0*/  LDC.64 R22, c[0x3][R4+0x80] ;  /* 0x00c0200004167b82 */ /* 0x000ee20000000a00 */
[C---:B--2---:R-:W-:Y:S02]  /*0ee0*/  DFMA R26, R8.reuse, R26, RZ ;  /* 0x0000001a081a722b */ /* 0x044fe400000000ff */
[----:B------:R-:W-:Y:S02]  /*0ef0*/  DFMA R20, R8, R20, RZ ;  /* 0x000000140814722b */ /* 0x000fe400000000ff */
[----:B------:R-:W-:-:S03]  /*0f00*/  DSETP.GEU.AND P1, PT, R28, -R6, PT ;  /* 0x800000061c00722a */ /* 0x000fc60003f2e000 */
[----:B------:R-:W2:Y:S01]  /*0f10*/  LDC.64 R24, c[0x3][R4+0x70] ;  /* 0x00c01c0004187b82 */ /* 0x000ea20000000a00 */
[----:B0-----:R-:W-:Y:S02]  /*0f20*/  DFMA R14, R10, R14, R26 ;  /* 0x0000000e0a0e722b */ /* 0x001fe4000000001a */
[----:B------:R-:W-:-:S05]  /*0f30*/  SEL R34, R35, R34, !P1 ;  /* 0x0000002223227207 */ /* 0x000fca0004800000 */
[----:B------:R-:W0:Y:S01]  /*0f40*/  LDC.64 R30, c[0x3][R4+0x88] ;  /* 0x00c02200041e7b82 */ /* 0x000e220000000a00 */
[----:B-1----:R-:W-:Y:S02]  /*0f50*/  DFMA R16, R8, R16, RZ ;  /* 0x000000100810722b */ /* 0x002fe400000000ff */
[----:B------:R-:W-:-:S06]  /*0f60*/  DADD R8, -RZ, -R6 ;  /* 0x00000000ff087229 */ /* 0x000fcc0000000906 */
[----:B---3--:R-:W-:-:S04]  /*0f70*/  DFMA R16, R10, R22, R16 ;  /* 0x000000160a10722b */ /* 0x008fc80000000010 */
[----:B------:R-:W-:Y:S02]  /*0f80*/  FSEL R6, R8, R28, !P1 ;  /* 0x0000001c08067208 */ /* 0x000fe40004800000 */
[----:B------:R-:W-:Y:S01]  /*0f90*/  FSEL R7, R9, R29, !P1 ;  /* 0x0000001d09077208 */ /* 0x000fe20004800000 */
[C---:B--2---:R-:W-:Y:S02]  /*0fa0*/  DFMA R14, R12.reuse, R24, R14 ;  /* 0x000000180c0e722b */ /* 0x044fe4000000000e */
[----:B0-----:R-:W-:-:S06]  /*0fb0*/  DFMA R16, R12, R30, R16 ;  /* 0x0000001e0c10722b */ /* 0x001fcc0000000010 */
[----:B------:R-:W-:-:S08]  /*0fc0*/  DFMA R14, R10, R14, R20 ;  /* 0x0000000e0a0e722b */ /* 0x000fd00000000014 */
[----:B------:R-:W-:-:S08]  /*0fd0*/  DFMA R14, R12, R16, R14 ;  /* 0x000000100c0e722b */ /* 0x000fd0000000000e */
[--C-:B------:R-:W-:Y:S02]  /*0fe0*/  DSETP.GEU.AND P2, PT, R6, -R14.reuse, PT ;  /* 0x8000000e0600722a */ /* 0x100fe40003f4e000 */
[----:B------:R-:W-:-:S10]  /*0ff0*/  DADD R14, -RZ, -R14 ;  /* 0x00000000ff0e7229 */ /* 0x000fd4000000090e */
[----:B------:R-:W-:Y:S02]  /*1000*/  FSEL R28, R14, R6, !P2 ;  /* 0x000000060e1c7208 */ /* 0x000fe40005000000 */
[C---:B------:R-:W-:Y:S01]  /*1010*/  @!P2 IADD3 R34, PT, PT, R35.reuse, 0x1, RZ ;  /* 0x000000012322a810 */ /* 0x040fe20007ffe0ff */
[----:B------:R-:W-:Y:S01]  /*1020*/  VIADD R35, R35, 0x2 ;  /* 0x0000000223237836 */ /* 0x000fe20000000000 */
[----:B------:R-:W-:-:S07]  /*1030*/  FSEL R29, R15, R7, !P2 ;  /* 0x000000070f1d7208 */ /* 0x000fce0005000000 */
.L_x_5:
[----:B------:R-:W-:Y:S05]  /*1040*/  @P3 BRA `(.L_x_4) ;  /* 0x00000000008c3947 */ /* 0x000fea0003800000 */
[C---:B------:R-:W-:Y:S01]  /*1050*/  IMAD R30, R35.reuse, 0x18, RZ ;  /* 0x00000018231e7824 */ /* 0x040fe200078e02ff */
[----:B-----5:R-:W0:Y:S01]  /*1060*/  I2F.F64.U8 R14, R2 ;  /* 0x00000002000e7312 */ /* 0x020e220000001800 */
[----:B------:R-:W-:Y:S02]  /*1070*/  IMAD.MOV.U32 R4, RZ, RZ, 0x300 ;  /* 0x00000300ff047424 */ /* 0x000fe400078e00ff */
[----:B------:R-:W0:Y:S02]  /*1080*/  LDC.64 R8, c[0x3][R30] ;  /* 0x00c000001e087b82 */ /* 0x000e240000000a00 */
[----:B------:R-:W-:-:S03]  /*1090*/  IMAD R4, R35, 0x48, R4 ;  /* 0x0000004823047824 */ /* 0x000fc600078e0204 */
[----:B------:R-:W1:Y:S03]  /*10a0*/  I2F.F64.U8 R22, R2.B1 ;  /* 0x1000000200167312 */ /* 0x000e660000001800 */
[----:B------:R-:W1:Y:S08]  /*10b0*/  LDC.64 R26, c[0x3][R30+0x8] ;  /* 0x00c002001e1a7b82 */ /* 0x000e700000000a00 */
[----:B------:R-:W2:Y:S08]  /*10c0*/  LDC.64 R24, c[0x3][R4] ;  /* 0x00c0000004187b82 */ /* 0x000eb00000000a00 */
[----:B------:R-:W3:Y:S01]  /*10d0*/  LDC.64 R12, c[0x3][R30+0x10] ;  /* 0x00c004001e0c7b82 */ /* 0x000ee20000000a00 */
[----:B0-----:R-:W-:Y:S01]  /*10e0*/  DADD R8, -R8, R14 ;  /* 0x0000000008087229 */ /* 0x001fe2000000010e */
[----:B------:R-:W3:Y:S06]  /*10f0*/  I2F.F64.U8 R14, R2.B2 ;  /* 0x20000002000e7312 */ /* 0x000eec0000001800 */
[----:B------:R-:W0:Y:S01]  /*1100*/  LDC.64 R10, c[0x3][R4+0x8] ;  /* 0x00c00200040a7b82 */ /* 0x000e220000000a00 */
[----:B-1----:R-:W-:-:S07]  /*1110*/  DADD R22, -R26, R22 ;  /* 0x000000001a167229 */ /* 0x002fce0000000116 */
[----:B------:R-:W1:Y:S01]  /*1120*/  LDC.64 R6, c[0x3][R4+0x18] ;  /* 0x00c0060004067b82 */ /* 0x000e620000000a00 */
[----:B--2---:R-:W-:-:S07]  /*1130*/  DFMA R24, R8, R24, RZ ;  /* 0x000000180818722b */ /* 0x004fce00000000ff */
[----:B------:R-:W2:Y:S01]  /*1140*/  LDC.64 R16, c[0x3][R4+0x10] ;  /* 0x00c0040004107b82 */ /* 0x000ea20000000a00 */
[----:B---3--:R-:W-:-:S07]  /*1150*/  DADD R12, -R12, R14 ;  /* 0x000000000c0c7229 */ /* 0x008fce000000010e */
[----:B------:R-:W3:Y:S01]  /*1160*/  LDC.64 R18, c[0x3][R4+0x30] ;  /* 0x00c00c0004127b82 */ /* 0x000ee20000000a00 */
[----:B0-----:R-:W-:-:S07]  /*1170*/  DFMA R10, R22, R10, R24 ;  /* 0x0000000a160a722b */ /* 0x001fce0000000018 */
[----:B------:R-:W0:Y:S01]  /*1180*/  LDC.64 R20, c[0x3][R4+0x20] ;  /* 0x00c0080004147b82 */ /* 0x000e220000000a00 */
[----:B-1----:R-:W-:-:S07]  /*1190*/  DFMA R6, R8, R6, RZ ;  /* 0x000000060806722b */ /* 0x002fce00000000ff */
[----:B------:R-:W1:Y:S01]  /*11a0*/  LDC.64 R26, c[0x3][R4+0x38] ;  /* 0x00c00e00041a7b82 */ /* 0x000e620000000a00 */
[----:B--2---:R-:W-:-:S07]  /*11b0*/  DFMA R10, R12, R16, R10 ;  /* 0x000000100c0a722b */ /* 0x004fce000000000a */
[----:B------:R-:W2:Y:S01]  /*11c0*/  LDC.64 R30, c[0x3][R4+0x28] ;  /* 0x00c00a00041e7b82 */ /* 0x000ea20000000a00 */
[C---:B---3--:R-:W-:Y:S02]  /*11d0*/  DFMA R18, R8.reuse, R18, RZ ;  /* 0x000000120812722b */ /* 0x048fe400000000ff */
[----:B------:R-:W-:-:S05]  /*11e0*/  DFMA R10, R8, R10, RZ ;  /* 0x0000000a080a722b */ /* 0x000fca00000000ff */
[----:B------:R-:W3:Y:S01]  /*11f0*/  LDC.64 R14, c[0x3][R4+0x40] ;  /* 0x00c01000040e7b82 */ /* 0x000ee20000000a00 */
[C---:B0-----:R-:W-:Y:S02]  /*1200*/  DFMA R6, R22.reuse, R20, R6 ;  /* 0x000000141606722b */ /* 0x041fe40000000006 */
[----:B-1----:R-:W-:-:S06]  /*1210*/  DFMA R18, R22, R26, R18 ;  /* 0x0000001a1612722b */ /* 0x002fcc0000000012 */
[C---:B--2---:R-:W-:Y:S02]  /*1220*/  DFMA R6, R12.reuse, R30, R6 ;  /* 0x0000001e0c06722b */ /* 0x044fe40000000006 */
[----:B---3--:R-:W-:-:S06]  /*1230*/  DFMA R14, R12, R14, R18 ;  /* 0x0000000e0c0e722b */ /* 0x008fcc0000000012 */
[----:B------:R-:W-:-:S08]  /*1240*/  DFMA R6, R22, R6, R10 ;  /* 0x000000061606722b */ /* 0x000fd0000000000a */
[----:B------:R-:W-:-:S08]  /*1250*/  DFMA R6, R12, R14, R6 ;  /* 0x0000000e0c06722b */ /* 0x000fd00000000006 */
[----:B------:R-:W-:-:S06]  /*1260*/  DSETP.GEU.AND P1, PT, R28, -R6, PT ;  /* 0x800000061c00722a */ /* 0x000fcc0003f2e000 */
[----:B------:R-:W-:-:S08]  /*1270*/  SEL R34, R35, R34, !P1 ;  /* 0x0000002223227207 */ /* 0x000fd00004800000 */
.L_x_4:
[----:B------:R-:W0:Y:S02]  /*1280*/  LDC.64 R6, c[0x0][0x380] ;  /* 0x0000e000ff067b82 */ /* 0x000e240000000a00 */
[----:B0-----:R-:W-:-:S05]  /*1290*/  IMAD.WIDE R6, R5, 0x4, R6 ;  /* 0x0000000405067825 */ /* 0x001fca00078e0206 */
[----:B------:R0:W-:Y:S01]  /*12a0*/  STG.E.U8 desc[UR6][R6.64+0x3], R34 ;  /* 0x0000032206007986 */ /* 0x0001e2000c101106 */
[----:B------:R-:W-:Y:S05]  /*12b0*/  @!P0 BRA `(.L_x_0) ;  /* 0xffffffec00ac8947 */ /* 0x000fea000383ffff */
[----:B------:R-:W-:Y:S05]  /*12c0*/  EXIT ;  /* 0x000000000000794d */ /* 0x000fea0003800000 */
.L_x_6:
[----:B------:R-:W-:-:S00]  /*12d0*/  BRA `(.L_x_6) ;  /* 0xfffffffc00fc7947 */ /* 0x000fc0000383ffff */
[----:B------:R-:W-:-:S00]  /*12e0*/  NOP ;  /* 0x0000000000007918 */ /* 0x000fc00000000000 */
        /* <DEDUP_REMOVED lines=9> */
.L_x_7:


//--------------------- .nv.shared.reserved.0     --------------------------
	.section	.nv.shared.reserved.0,"aw",@nobits
	.weak		__nv_reservedSMEM_offset_0_alias
	.size		__nv_reservedSMEM_offset_0_alias, 0, 64
	.other		__nv_reservedSMEM_offset_0_alias,@"STO_CUDA_RESERVED_SHARED STV_DEFAULT"
__nv_reservedSMEM_offset_0_alias:
	.zero		0
	.zero		64


//--------------------- .nv.constant0._Z15classify_kernelP6uchar4iii --------------------------
	.section	.nv.constant0._Z15classify_kernelP6uchar4iii,"a",@progbits
	.sectionflags	@""
	.align	4
.nv.constant0._Z15classify_kernelP6uchar4iii:
	.zero		916


//--------------------- SYMBOLS --------------------------

	.type		.nv.reservedSmem.offset0,@object
	.size		.nv.reservedSmem.offset0,0x4
